//
// Generated by NVIDIA NVVM Compiler
//
// Compiler Build ID: CL-36424714
// Cuda compilation tools, release 13.0, V13.0.88
// Based on NVVM 20.0.0
//

.version 9.0
.target sm_100
.address_size 64

	// .globl	_Z20shared_memory_kernelPfj
// _ZZ20shared_memory_kernelPfjE6values has been demoted

.visible .entry _Z20shared_memory_kernelPfj(
	.param .u64 .ptr .align 1 _Z20shared_memory_kernelPfj_param_0,
	.param .u32 _Z20shared_memory_kernelPfj_param_1
)
{
	.reg .pred 	%p<5>;
	.reg .b32 	%r<13>;
	.reg .b32 	%f<6>;
	.reg .b64 	%rd<5>;
	// demoted variable
	.shared .align 4 .b8 _ZZ20shared_memory_kernelPfjE6values[512];
	ld.param.u64 	%rd1, [_Z20shared_memory_kernelPfj_param_0];
	ld.param.u32 	%r2, [_Z20shared_memory_kernelPfj_param_1];
	mov.u32 	%r3, %ctaid.x;
	mov.u32 	%r4, %ntid.x;
	mov.u32 	%r5, %tid.x;
	mad.lo.s32 	%r1, %r3, %r4, %r5;
	setp.ge.u32 	%p1, %r1, %r2;
	setp.gt.u32 	%p2, %r1, 127;
	or.pred  	%p3, %p2, %p1;
	@%p3 bra 	$L__BB0_2;
	cvta.to.global.u64 	%rd2, %rd1;
	mul.wide.u32 	%rd3, %r1, 4;
	add.s64 	%rd4, %rd2, %rd3;
	ld.global.f32 	%f1, [%rd4];
	shl.b32 	%r6, %r1, 2;
	mov.u32 	%r7, _ZZ20shared_memory_kernelPfjE6values;
	add.s32 	%r8, %r7, %r6;
	st.shared.f32 	[%r8], %f1;
	bar.sync 	0;
	setp.eq.s32 	%p4, %r1, 0;
	add.s32 	%r9, %r1, -1;
	selp.b32 	%r10, 128, %r9, %p4;
	shl.b32 	%r11, %r10, 2;
	add.s32 	%r12, %r7, %r11;
	ld.shared.f32 	%f2, [%r12];
	ld.shared.f32 	%f3, [%r8+4];
	add.f32 	%f4, %f2, %f3;
	mul.f32 	%f5, %f4, 0f3F000000;
	st.global.f32 	[%rd4], %f5;
$L__BB0_2:
	ret;

}


// ===== COMPILED SASS (sm_100) =====

	.target	sm_100

	.elftype	@"ET_EXEC"


//--------------------- .note.nv.tkinfo           --------------------------
	.section	.note.nv.tkinfo,"",@"SHT_NOTE"
	.sectionflags	@"SHF_NOTE_NV_TKINFO"
	.tkinfo
        /*0018*/ 	.word	0x00000002
        /*0030*/ 	.string	""
        /*0030*/ 	.string	"ptxas"
        /*0030*/ 	.string	"Cuda compilation tools, release 13.0, V13.0.88"
        /*0030*/ 	.string	"Build cuda_13.0.r13.0/compiler.36424714_0"
        /*0030*/ 	.string	"-arch sm_100 -m 64 "



//--------------------- .note.nv.cuinfo           --------------------------
	.section	.note.nv.cuinfo,"",@"SHT_NOTE"
	.sectionflags	@"SHF_NOTE_NV_CUINFO"
        /*0018*/ 	.short	0x0002
        /*001a*/ 	.short	0x0064
        /*001c*/ 	.short	0x0082
	.zero		2


//--------------------- .nv.info                  --------------------------
	.section	.nv.info,"",@"SHT_CUDA_INFO"
	.align	4


	//----- nvinfo : EIATTR_REGCOUNT
	.align		4
        /*0000*/ 	.byte	0x04, 0x2f
        /*0002*/ 	.short	(.L_1 - .L_0)
	.align		4
.L_0:
        /*0004*/ 	.word	index@(_Z20shared_memory_kernelPfj)
        /*0008*/ 	.word	0x0000000a


	//----- nvinfo : EIATTR_FRAME_SIZE
	.align		4
.L_1:
        /*000c*/ 	.byte	0x04, 0x11
        /*000e*/ 	.short	(.L_3 - .L_2)
	.align		4
.L_2:
        /*0010*/ 	.word	index@(_Z20shared_memory_kernelPfj)
        /*0014*/ 	.word	0x00000000


	//----- nvinfo : EIATTR_MIN_STACK_SIZE
	.align		4
.L_3:
        /*0018*/ 	.byte	0x04, 0x12
        /*001a*/ 	.short	(.L_5 - .L_4)
	.align		4
.L_4:
        /*001c*/ 	.word	index@(_Z20shared_memory_kernelPfj)
        /*0020*/ 	.word	0x00000000
.L_5:


//--------------------- .nv.compat                --------------------------
	.section	.nv.compat,"",@"SHT_CUDA_COMPAT_INFO"
	.align	4
        /*0000*/ 	.byte	0x02, 0x09, 0x00, 0x00, 0x02, 0x02, 0x01, 0x00, 0x02, 0x05, 0x05, 0x00, 0x03, 0x07, 0x01, 0x01
        /*0010*/ 	.byte	0x02, 0x03, 0x00, 0x00, 0x02, 0x06, 0x01, 0x00, 0x04, 0x0b, 0x08, 0x00, 0x09, 0x00, 0x00, 0x00
        /*0020*/ 	.byte	0x00, 0x00, 0x00, 0x00


//--------------------- .nv.info._Z20shared_memory_kernelPfj --------------------------
	.section	.nv.info._Z20shared_memory_kernelPfj,"",@"SHT_CUDA_INFO"
	.sectionflags	@""
	.align	4


	//----- nvinfo : EIATTR_CUDA_API_VERSION
	.align		4
        /*0000*/ 	.byte	0x04, 0x37
        /*0002*/ 	.short	(.L_7 - .L_6)
.L_6:
        /*0004*/ 	.word	0x00000082


	//----- nvinfo : EIATTR_KPARAM_INFO
	.align		4
.L_7:
        /*0008*/ 	.byte	0x04, 0x17
        /*000a*/ 	.short	(.L_9 - .L_8)
.L_8:
        /*000c*/ 	.word	0x00000000
        /*0010*/ 	.short	0x0001
        /*0012*/ 	.short	0x0008
        /*0014*/ 	.byte	0x00, 0xf0, 0x11, 0x00


	//----- nvinfo : EIATTR_KPARAM_INFO
	.align		4
.L_9:
        /*0018*/ 	.byte	0x04, 0x17
        /*001a*/ 	.short	(.L_11 - .L_10)
.L_10:
        /*001c*/ 	.word	0x00000000
        /*0020*/ 	.short	0x0000
        /*0022*/ 	.short	0x0000
        /*0024*/ 	.byte	0x00, 0xf5, 0x21, 0x00


	//----- nvinfo : EIATTR_SPARSE_MMA_MASK
	.align		4
.L_11:
        /*0028*/ 	.byte	0x03, 0x50
        /*002a*/ 	.short	0x0000


	//----- nvinfo : EIATTR_MAXREG_COUNT
	.align		4
        /*002c*/ 	.byte	0x03, 0x1b
        /*002e*/ 	.short	0x00ff


	//----- nvinfo : EIATTR_NUM_BARRIERS
	.align		4
        /*0030*/ 	.byte	0x02, 0x4c
        /*0032*/ 	.byte	0x01
	.zero		1


	//----- nvinfo : EIATTR_MERCURY_ISA_VERSION
	.align		4
        /*0034*/ 	.byte	0x03, 0x5f
        /*0036*/ 	.short	0x0101


	//----- nvinfo : EIATTR_VRC_CTA_INIT_COUNT
	.align		4
        /*0038*/ 	.byte	0x02, 0x4a
	.zero		1
	.zero		1


	//----- nvinfo : EIATTR_EXIT_INSTR_OFFSETS
	.align		4
        /*003c*/ 	.byte	0x04, 0x1c
        /*003e*/ 	.short	(.L_13 - .L_12)


	//   ....[0]....
.L_12:
        /*0040*/ 	.word	0x00000080


	//   ....[1]....
        /*0044*/ 	.word	0x000001c0


	//----- nvinfo : EIATTR_CBANK_PARAM_SIZE
	.align		4
.L_13:
        /*0048*/ 	.byte	0x03, 0x19
        /*004a*/ 	.short	0x000c


	//----- nvinfo : EIATTR_PARAM_CBANK
	.align		4
        /*004c*/ 	.byte	0x04, 0x0a
        /*004e*/ 	.short	(.L_15 - .L_14)
	.align		4
.L_14:
        /*0050*/ 	.word	index@(.nv.constant0._Z20shared_memory_kernelPfj)
        /*0054*/ 	.short	0x0380
        /*0056*/ 	.short	0x000c


	//----- nvinfo : EIATTR_SW_WAR
	.align		4
.L_15:
        /*0058*/ 	.byte	0x04, 0x36
        /*005a*/ 	.short	(.L_17 - .L_16)
.L_16:
        /*005c*/ 	.word	0x00000008
.L_17:


//--------------------- .nv.callgraph             --------------------------
	.section	.nv.callgraph,"",@"SHT_CUDA_CALLGRAPH"
	.align	4
	.sectionentsize	8
	.align		4
        /*0000*/ 	.word	0x00000000
	.align		4
        /*0004*/ 	.word	0xffffffff
	.align		4
        /*0008*/ 	.word	0x00000000
	.align		4
        /*000c*/ 	.word	0xfffffffe
	.align		4
        /*0010*/ 	.word	0x00000000
	.align		4
        /*0014*/ 	.word	0xfffffffd
	.align		4
        /*0018*/ 	.word	0x00000000
	.align		4
        /*001c*/ 	.word	0xfffffffc


//--------------------- .text._Z20shared_memory_kernelPfj --------------------------
	.section	.text._Z20shared_memory_kernelPfj,"ax",@progbits
	.align	128
        .global         _Z20shared_memory_kernelPfj
        .type           _Z20shared_memory_kernelPfj,@function
        .size           _Z20shared_memory_kernelPfj,(.L_x_1 - _Z20shared_memory_kernelPfj)
        .other          _Z20shared_memory_kernelPfj,@"STO_CUDA_ENTRY STV_DEFAULT"
_Z20shared_memory_kernelPfj:
.text._Z20shared_memory_kernelPfj:
[----:B------:R-:W-:Y:S01]  /*0000*/  LDC R1, c[0x0][0x37c] ;  /* 0x0000df00ff017b82 */ /* 0x000fe20000000800 */
[----:B------:R-:W0:Y:S07]  /*0010*/  S2R R0, SR_TID.X ;  /* 0x0000000000007919 */ /* 0x000e2e0000002100 */
[----:B------:R-:W0:Y:S01]  /*0020*/  S2UR UR4, SR_CTAID.X ;  /* 0x00000000000479c3 */ /* 0x000e220000002500 */
[----:B------:R-:W1:Y:S07]  /*0030*/  LDCU UR5, c[0x0][0x388] ;  /* 0x00007100ff0577ac */ /* 0x000e6e0008000800 */
[----:B------:R-:W0:Y:S02]  /*0040*/  LDC R5, c[0x0][0x360] ;  /* 0x0000d800ff057b82 */ /* 0x000e240000000800 */
[----:B0-----:R-:W-:-:S05]  /*0050*/  IMAD R5, R5, UR4, R0 ;  /* 0x0000000405057c24 */ /* 0x001fca000f8e0200 */
[----:B-1----:R-:W-:-:S04]  /*0060*/  ISETP.GE.U32.AND P0, PT, R5, UR5, PT ;  /* 0x0000000505007c0c */ /* 0x002fc8000bf06070 */
[----:B------:R-:W-:-:S13]  /*0070*/  ISETP.GT.U32.OR P0, PT, R5, 0x7f, P0 ;  /* 0x0000007f0500780c */ /* 0x000fda0000704470 */
[----:B------:R-:W-:Y:S05]  /*0080*/  @P0 EXIT ;  /* 0x000000000000094d */ /* 0x000fea0003800000 */
[----:B------:R-:W0:Y:S01]  /*0090*/  LDC.64 R2, c[0x0][0x380] ;  /* 0x0000e000ff027b82 */ /* 0x000e220000000a00 */
[----:B------:R-:W1:Y:S01]  /*00a0*/  LDCU.64 UR6, c[0x0][0x358] ;  /* 0x00006b00ff0677ac */ /* 0x000e620008000a00 */
[----:B0-----:R-:W-:-:S05]  /*00b0*/  IMAD.WIDE.U32 R2, R5, 0x4, R2 ;  /* 0x0000000405027825 */ /* 0x001fca00078e0002 */
[----:B-1----:R-:W2:Y:S01]  /*00c0*/  LDG.E R0, desc[UR6][R2.64] ;  /* 0x0000000602007981 */ /* 0x002ea2000c1e1900 */
[----:B------:R-:W0:Y:S01]  /*00d0*/  S2UR UR5, SR_CgaCtaId ;  /* 0x00000000000579c3 */ /* 0x000e220000008800 */
[----:B------:R-:W-:Y:S01]  /*00e0*/  UMOV UR4, 0x400 ;  /* 0x0000040000047882 */ /* 0x000fe20000000000 */
[C---:B------:R-:W-:Y:S01]  /*00f0*/  ISETP.NE.AND P0, PT, R5.reuse, RZ, PT ;  /* 0x000000ff0500720c */ /* 0x040fe20003f05270 */
[----:B------:R-:W-:-:S05]  /*0100*/  VIADD R4, R5, 0xffffffff ;  /* 0xffffffff05047836 */ /* 0x000fca0000000000 */
[----:B------:R-:W-:Y:S01]  /*0110*/  SEL R4, R4, 0x80, P0 ;  /* 0x0000008004047807 */ /* 0x000fe20000000000 */
[----:B0-----:R-:W-:-:S06]  /*0120*/  ULEA UR4, UR5, UR4, 0x18 ;  /* 0x0000000405047291 */ /* 0x001fcc000f8ec0ff */
[----:B------:R-:W-:Y:S02]  /*0130*/  LEA R5, R5, UR4, 0x2 ;  /* 0x0000000405057c11 */ /* 0x000fe4000f8e10ff */
[----:B------:R-:W-:-:S03]  /*0140*/  LEA R4, R4, UR4, 0x2 ;  /* 0x0000000404047c11 */ /* 0x000fc6000f8e10ff */
[----:B--2---:R-:W-:Y:S01]  /*0150*/  STS [R5], R0 ;  /* 0x0000000005007388 */ /* 0x004fe20000000800 */
[----:B------:R-:W-:Y:S06]  /*0160*/  BAR.SYNC.DEFER_BLOCKING 0x0 ;  /* 0x0000000000007b1d */ /* 0x000fec0000010000 */
[----:B------:R-:W-:Y:S04]  /*0170*/  LDS R4, [R4] ;  /* 0x0000000004047984 */ /* 0x000fe80000000800 */
[----:B------:R-:W0:Y:S02]  /*0180*/  LDS R7, [R5+0x4] ;  /* 0x0000040005077984 */ /* 0x000e240000000800 */
[----:B0-----:R-:W-:-:S04]  /*0190*/  FADD R7, R4, R7 ;  /* 0x0000000704077221 */ /* 0x001fc80000000000 */
[----:B------:R-:W-:-:S05]  /*01a0*/  FMUL R7, R7, 0.5 ;  /* 0x3f00000007077820 */ /* 0x000fca0000400000 */
[----:B------:R-:W-:Y:S01]  /*01b0*/  STG.E desc[UR6][R2.64], R7 ;  /* 0x0000000702007986 */ /* 0x000fe2000c101906 */
[----:B------:R-:W-:Y:S05]  /*01c0*/  EXIT ;  /* 0x000000000000794d */ /* 0x000fea0003800000 */
.L_x_0:
[----:B------:R-:W-:-:S00]  /*01d0*/  BRA `(.L_x_0) ;  /* 0xfffffffc00fc7947 */ /* 0x000fc0000383ffff */
[----:B------:R-:W-:-:S00]  /*01e0*/  NOP ;  /* 0x0000000000007918 */ /* 0x000fc00000000000 */
        /* <DEDUP_REMOVED lines=9> */
.L_x_1:


//--------------------- .nv.shared._Z20shared_memory_kernelPfj --------------------------
	.section	.nv.shared._Z20shared_memory_kernelPfj,"aw",@nobits
	.sectionflags	@""
	.align	4
.nv.shared._Z20shared_memory_kernelPfj:
	.zero		1536


//--------------------- .nv.shared.reserved.0     --------------------------
	.section	.nv.shared.reserved.0,"aw",@nobits
	.weak		__nv_reservedSMEM_offset_0_alias
	.size		__nv_reservedSMEM_offset_0_alias, 0, 64
	.other		__nv_reservedSMEM_offset_0_alias,@"STO_CUDA_RESERVED_SHARED STV_DEFAULT"
__nv_reservedSMEM_offset_0_alias:
	.zero		0
	.zero		64


//--------------------- .nv.constant0._Z20shared_memory_kernelPfj --------------------------
	.section	.nv.constant0._Z20shared_memory_kernelPfj,"a",@progbits
	.sectionflags	@""
	.align	4
.nv.constant0._Z20shared_memory_kernelPfj:
	.zero		908


//--------------------- SYMBOLS --------------------------

	.type		.nv.reservedSmem.offset0,@object
	.size		.nv.reservedSmem.offset0,0x4
	.type		.nv.reservedSmem.cap,@object
	.size		.nv.reservedSmem.cap,0x4
